//
// Generated by NVIDIA NVVM Compiler
//
// Compiler Build ID: CL-36424714
// Cuda compilation tools, release 13.0, V13.0.88
// Based on NVVM 20.0.0
//

.version 9.0
.target sm_100
.address_size 64

	// .globl	_Z13stencilGlobalPKfPfi
.extern .shared .align 16 .b8 s_in[];

.visible .entry _Z13stencilGlobalPKfPfi(
	.param .u64 .ptr .align 1 _Z13stencilGlobalPKfPfi_param_0,
	.param .u64 .ptr .align 1 _Z13stencilGlobalPKfPfi_param_1,
	.param .u32 _Z13stencilGlobalPKfPfi_param_2
)
{
	.reg .pred 	%p<4>;
	.reg .b32 	%r<10>;
	.reg .b32 	%f<7>;
	.reg .b64 	%rd<10>;

	ld.param.u64 	%rd1, [_Z13stencilGlobalPKfPfi_param_0];
	ld.param.u64 	%rd2, [_Z13stencilGlobalPKfPfi_param_1];
	ld.param.u32 	%r2, [_Z13stencilGlobalPKfPfi_param_2];
	mov.u32 	%r4, %ctaid.x;
	mov.u32 	%r5, %ntid.x;
	mov.u32 	%r6, %tid.x;
	mad.lo.s32 	%r7, %r4, %r5, %r6;
	setp.lt.s32 	%p1, %r7, 1;
	add.s32 	%r8, %r2, -1;
	setp.ge.s32 	%p2, %r7, %r8;
	or.pred  	%p3, %p1, %p2;
	@%p3 bra 	$L__BB0_2;
	cvta.to.global.u64 	%rd3, %rd1;
	cvta.to.global.u64 	%rd4, %rd2;
	add.s32 	%r9, %r7, -1;
	mul.wide.u32 	%rd5, %r9, 4;
	add.s64 	%rd6, %rd3, %rd5;
	ld.global.f32 	%f1, [%rd6];
	mul.wide.u32 	%rd7, %r7, 4;
	add.s64 	%rd8, %rd3, %rd7;
	ld.global.f32 	%f2, [%rd8];
	ld.global.f32 	%f3, [%rd8+4];
	add.f32 	%f4, %f1, %f2;
	add.f32 	%f5, %f4, %f3;
	div.rn.f32 	%f6, %f5, 0f40400000;
	add.s64 	%rd9, %rd4, %rd7;
	st.global.f32 	[%rd9], %f6;
$L__BB0_2:
	ret;

}
	// .globl	_Z13stencilSharedPKfPfi
.visible .entry _Z13stencilSharedPKfPfi(
	.param .u64 .ptr .align 1 _Z13stencilSharedPKfPfi_param_0,
	.param .u64 .ptr .align 1 _Z13stencilSharedPKfPfi_param_1,
	.param .u32 _Z13stencilSharedPKfPfi_param_2
)
{
	.reg .pred 	%p<11>;
	.reg .b32 	%r<16>;
	.reg .b32 	%f<10>;
	.reg .b64 	%rd<11>;

	ld.param.u64 	%rd4, [_Z13stencilSharedPKfPfi_param_0];
	ld.param.u64 	%rd3, [_Z13stencilSharedPKfPfi_param_1];
	ld.param.u32 	%r5, [_Z13stencilSharedPKfPfi_param_2];
	cvta.to.global.u64 	%rd1, %rd4;
	mov.u32 	%r1, %tid.x;
	mov.u32 	%r6, %ctaid.x;
	mov.u32 	%r2, %ntid.x;
	mad.lo.s32 	%r3, %r6, %r2, %r1;
	setp.ge.s32 	%p1, %r3, %r5;
	shl.b32 	%r7, %r1, 2;
	mov.u32 	%r8, s_in;
	add.s32 	%r4, %r8, %r7;
	@%p1 bra 	$L__BB1_5;
	mul.wide.s32 	%rd5, %r3, 4;
	add.s64 	%rd2, %rd1, %rd5;
	ld.global.f32 	%f1, [%rd2];
	st.shared.f32 	[%r4+4], %f1;
	setp.ne.s32 	%p2, %r1, 0;
	setp.lt.s32 	%p3, %r3, 1;
	or.pred  	%p4, %p2, %p3;
	@%p4 bra 	$L__BB1_3;
	add.s32 	%r9, %r3, -1;
	mul.wide.u32 	%rd6, %r9, 4;
	add.s64 	%rd7, %rd1, %rd6;
	ld.global.f32 	%f2, [%rd7];
	st.shared.f32 	[s_in], %f2;
$L__BB1_3:
	add.s32 	%r10, %r2, -1;
	setp.ne.s32 	%p5, %r1, %r10;
	add.s32 	%r11, %r5, -1;
	setp.ge.s32 	%p6, %r3, %r11;
	or.pred  	%p7, %p5, %p6;
	@%p7 bra 	$L__BB1_5;
	ld.global.f32 	%f3, [%rd2+4];
	shl.b32 	%r12, %r2, 2;
	add.s32 	%r14, %r8, %r12;
	st.shared.f32 	[%r14+4], %f3;
$L__BB1_5:
	bar.sync 	0;
	setp.lt.s32 	%p8, %r3, 1;
	add.s32 	%r15, %r5, -1;
	setp.ge.s32 	%p9, %r3, %r15;
	or.pred  	%p10, %p8, %p9;
	@%p10 bra 	$L__BB1_7;
	ld.shared.f32 	%f4, [%r4];
	ld.shared.f32 	%f5, [%r4+4];
	ld.shared.f32 	%f6, [%r4+8];
	add.f32 	%f7, %f4, %f5;
	add.f32 	%f8, %f7, %f6;
	div.rn.f32 	%f9, %f8, 0f40400000;
	cvta.to.global.u64 	%rd8, %rd3;
	mul.wide.u32 	%rd9, %r3, 4;
	add.s64 	%rd10, %rd8, %rd9;
	st.global.f32 	[%rd10], %f9;
$L__BB1_7:
	ret;

}


// ===== COMPILED SASS (sm_100) =====

	.target	sm_100

	.elftype	@"ET_EXEC"


//--------------------- .note.nv.tkinfo           --------------------------
	.section	.note.nv.tkinfo,"",@"SHT_NOTE"
	.sectionflags	@"SHF_NOTE_NV_TKINFO"
	.tkinfo
        /*0018*/ 	.word	0x00000002
        /*0030*/ 	.string	""
        /*0030*/ 	.string	"ptxas"
        /*0030*/ 	.string	"Cuda compilation tools, release 13.0, V13.0.88"
        /*0030*/ 	.string	"Build cuda_13.0.r13.0/compiler.36424714_0"
        /*0030*/ 	.string	"-arch sm_100 -m 64 "



//--------------------- .note.nv.cuinfo           --------------------------
	.section	.note.nv.cuinfo,"",@"SHT_NOTE"
	.sectionflags	@"SHF_NOTE_NV_CUINFO"
        /*0018*/ 	.short	0x0002
        /*001a*/ 	.short	0x0064
        /*001c*/ 	.short	0x0082
	.zero		2


//--------------------- .nv.info                  --------------------------
	.section	.nv.info,"",@"SHT_CUDA_INFO"
	.align	4


	//----- nvinfo : EIATTR_REGCOUNT
	.align		4
        /*0000*/ 	.byte	0x04, 0x2f
        /*0002*/ 	.short	(.L_1 - .L_0)
	.align		4
.L_0:
        /*0004*/ 	.word	index@(_Z13stencilGlobalPKfPfi)
        /*0008*/ 	.word	0x0000000d


	//----- nvinfo : EIATTR_FRAME_SIZE
	.align		4
.L_1:
        /*000c*/ 	.byte	0x04, 0x11
        /*000e*/ 	.short	(.L_3 - .L_2)
	.align		4
.L_2:
        /*0010*/ 	.word	index@($__internal_1_$__cuda_sm3x_div_rn_noftz_f32_slowpath)
        /*0014*/ 	.word	0x00000000


	//----- nvinfo : EIATTR_FRAME_SIZE
	.align		4
.L_3:
        /*0018*/ 	.byte	0x04, 0x11
        /*001a*/ 	.short	(.L_5 - .L_4)
	.align		4
.L_4:
        /*001c*/ 	.word	index@(_Z13stencilGlobalPKfPfi)
        /*0020*/ 	.word	0x00000000


	//----- nvinfo : EIATTR_REGCOUNT
	.align		4
.L_5:
        /*0024*/ 	.byte	0x04, 0x2f
        /*0026*/ 	.short	(.L_7 - .L_6)
	.align		4
.L_6:
        /*0028*/ 	.word	index@(_Z13stencilSharedPKfPfi)
        /*002c*/ 	.word	0x0000000d


	//----- nvinfo : EIATTR_FRAME_SIZE
	.align		4
.L_7:
        /*0030*/ 	.byte	0x04, 0x11
        /*0032*/ 	.short	(.L_9 - .L_8)
	.align		4
.L_8:
        /*0034*/ 	.word	index@($__internal_0_$__cuda_sm3x_div_rn_noftz_f32_slowpath)
        /*0038*/ 	.word	0x00000000


	//----- nvinfo : EIATTR_FRAME_SIZE
	.align		4
.L_9:
        /*003c*/ 	.byte	0x04, 0x11
        /*003e*/ 	.short	(.L_11 - .L_10)
	.align		4
.L_10:
        /*0040*/ 	.word	index@(_Z13stencilSharedPKfPfi)
        /*0044*/ 	.word	0x00000000


	//----- nvinfo : EIATTR_MIN_STACK_SIZE
	.align		4
.L_11:
        /*0048*/ 	.byte	0x04, 0x12
        /*004a*/ 	.short	(.L_13 - .L_12)
	.align		4
.L_12:
        /*004c*/ 	.word	index@(_Z13stencilSharedPKfPfi)
        /*0050*/ 	.word	0x00000000


	//----- nvinfo : EIATTR_MIN_STACK_SIZE
	.align		4
.L_13:
        /*0054*/ 	.byte	0x04, 0x12
        /*0056*/ 	.short	(.L_15 - .L_14)
	.align		4
.L_14:
        /*0058*/ 	.word	index@(_Z13stencilGlobalPKfPfi)
        /*005c*/ 	.word	0x00000000
.L_15:


//--------------------- .nv.compat                --------------------------
	.section	.nv.compat,"",@"SHT_CUDA_COMPAT_INFO"
	.align	4
        /*0000*/ 	.byte	0x02, 0x09, 0x00, 0x00, 0x02, 0x02, 0x01, 0x00, 0x02, 0x05, 0x05, 0x00, 0x03, 0x07, 0x01, 0x01
        /*0010*/ 	.byte	0x02, 0x03, 0x00, 0x00, 0x02, 0x06, 0x01, 0x00, 0x04, 0x0b, 0x08, 0x00, 0x01, 0x00, 0x00, 0x00
        /*0020*/ 	.byte	0x00, 0x00, 0x00, 0x00


//--------------------- .nv.info._Z13stencilSharedPKfPfi --------------------------
	.section	.nv.info._Z13stencilSharedPKfPfi,"",@"SHT_CUDA_INFO"
	.sectionflags	@""
	.align	4


	//----- nvinfo : EIATTR_CUDA_API_VERSION
	.align		4
        /*0000*/ 	.byte	0x04, 0x37
        /*0002*/ 	.short	(.L_17 - .L_16)
.L_16:
        /*0004*/ 	.word	0x00000082


	//----- nvinfo : EIATTR_KPARAM_INFO
	.align		4
.L_17:
        /*0008*/ 	.byte	0x04, 0x17
        /*000a*/ 	.short	(.L_19 - .L_18)
.L_18:
        /*000c*/ 	.word	0x00000000
        /*0010*/ 	.short	0x0002
        /*0012*/ 	.short	0x0010
        /*0014*/ 	.byte	0x00, 0xf0, 0x11, 0x00


	//----- nvinfo : EIATTR_KPARAM_INFO
	.align		4
.L_19:
        /*0018*/ 	.byte	0x04, 0x17
        /*001a*/ 	.short	(.L_21 - .L_20)
.L_20:
        /*001c*/ 	.word	0x00000000
        /*0020*/ 	.short	0x0001
        /*0022*/ 	.short	0x0008
        /*0024*/ 	.byte	0x00, 0xf5, 0x21, 0x00


	//----- nvinfo : EIATTR_KPARAM_INFO
	.align		4
.L_21:
        /*0028*/ 	.byte	0x04, 0x17
        /*002a*/ 	.short	(.L_23 - .L_22)
.L_22:
        /*002c*/ 	.word	0x00000000
        /*0030*/ 	.short	0x0000
        /*0032*/ 	.short	0x0000
        /*0034*/ 	.byte	0x00, 0xf5, 0x21, 0x00


	//----- nvinfo : EIATTR_SPARSE_MMA_MASK
	.align		4
.L_23:
        /*0038*/ 	.byte	0x03, 0x50
        /*003a*/ 	.short	0x0000


	//----- nvinfo : EIATTR_MAXREG_COUNT
	.align		4
        /*003c*/ 	.byte	0x03, 0x1b
        /*003e*/ 	.short	0x00ff


	//----- nvinfo : EIATTR_NUM_BARRIERS
	.align		4
        /*0040*/ 	.byte	0x02, 0x4c
        /*0042*/ 	.byte	0x01
	.zero		1


	//----- nvinfo : EIATTR_MERCURY_ISA_VERSION
	.align		4
        /*0044*/ 	.byte	0x03, 0x5f
        /*0046*/ 	.short	0x0101


	//----- nvinfo : EIATTR_VRC_CTA_INIT_COUNT
	.align		4
        /*0048*/ 	.byte	0x02, 0x4a
	.zero		1
	.zero		1


	//----- nvinfo : EIATTR_EXIT_INSTR_OFFSETS
	.align		4
        /*004c*/ 	.byte	0x04, 0x1c
        /*004e*/ 	.short	(.L_25 - .L_24)


	//   ....[0]....
.L_24:
        /*0050*/ 	.word	0x00000240


	//   ....[1]....
        /*0054*/ 	.word	0x000003a0


	//----- nvinfo : EIATTR_CRS_STACK_SIZE
	.align		4
.L_25:
        /*0058*/ 	.byte	0x04, 0x1e
        /*005a*/ 	.short	(.L_27 - .L_26)
.L_26:
        /*005c*/ 	.word	0x00000000


	//----- nvinfo : EIATTR_CBANK_PARAM_SIZE
	.align		4
.L_27:
        /*0060*/ 	.byte	0x03, 0x19
        /*0062*/ 	.short	0x0014


	//----- nvinfo : EIATTR_PARAM_CBANK
	.align		4
        /*0064*/ 	.byte	0x04, 0x0a
        /*0066*/ 	.short	(.L_29 - .L_28)
	.align		4
.L_28:
        /*0068*/ 	.word	index@(.nv.constant0._Z13stencilSharedPKfPfi)
        /*006c*/ 	.short	0x0380
        /*006e*/ 	.short	0x0014


	//----- nvinfo : EIATTR_SW_WAR
	.align		4
.L_29:
        /*0070*/ 	.byte	0x04, 0x36
        /*0072*/ 	.short	(.L_31 - .L_30)
.L_30:
        /*0074*/ 	.word	0x00000008
.L_31:


//--------------------- .nv.info._Z13stencilGlobalPKfPfi --------------------------
	.section	.nv.info._Z13stencilGlobalPKfPfi,"",@"SHT_CUDA_INFO"
	.sectionflags	@""
	.align	4


	//----- nvinfo : EIATTR_CUDA_API_VERSION
	.align		4
        /*0000*/ 	.byte	0x04, 0x37
        /*0002*/ 	.short	(.L_33 - .L_32)
.L_32:
        /*0004*/ 	.word	0x00000082


	//----- nvinfo : EIATTR_KPARAM_INFO
	.align		4
.L_33:
        /*0008*/ 	.byte	0x04, 0x17
        /*000a*/ 	.short	(.L_35 - .L_34)
.L_34:
        /*000c*/ 	.word	0x00000000
        /*0010*/ 	.short	0x0002
        /*0012*/ 	.short	0x0010
        /*0014*/ 	.byte	0x00, 0xf0, 0x11, 0x00


	//----- nvinfo : EIATTR_KPARAM_INFO
	.align		4
.L_35:
        /*0018*/ 	.byte	0x04, 0x17
        /*001a*/ 	.short	(.L_37 - .L_36)
.L_36:
        /*001c*/ 	.word	0x00000000
        /*0020*/ 	.short	0x0001
        /*0022*/ 	.short	0x0008
        /*0024*/ 	.byte	0x00, 0xf5, 0x21, 0x00


	//----- nvinfo : EIATTR_KPARAM_INFO
	.align		4
.L_37:
        /*0028*/ 	.byte	0x04, 0x17
        /*002a*/ 	.short	(.L_39 - .L_38)
.L_38:
        /*002c*/ 	.word	0x00000000
        /*0030*/ 	.short	0x0000
        /*0032*/ 	.short	0x0000
        /*0034*/ 	.byte	0x00, 0xf5, 0x21, 0x00


	//----- nvinfo : EIATTR_SPARSE_MMA_MASK
	.align		4
.L_39:
        /*0038*/ 	.byte	0x03, 0x50
        /*003a*/ 	.short	0x0000


	//----- nvinfo : EIATTR_MAXREG_COUNT
	.align		4
        /*003c*/ 	.byte	0x03, 0x1b
        /*003e*/ 	.short	0x00ff


	//----- nvinfo : EIATTR_MERCURY_ISA_VERSION
	.align		4
        /*0040*/ 	.byte	0x03, 0x5f
        /*0042*/ 	.short	0x0101


	//----- nvinfo : EIATTR_VRC_CTA_INIT_COUNT
	.align		4
        /*0044*/ 	.byte	0x02, 0x4a
	.zero		1
	.zero		1


	//----- nvinfo : EIATTR_EXIT_INSTR_OFFSETS
	.align		4
        /*0048*/ 	.byte	0x04, 0x1c
        /*004a*/ 	.short	(.L_41 - .L_40)


	//   ....[0]....
.L_40:
        /*004c*/ 	.word	0x00000090


	//   ....[1]....
        /*0050*/ 	.word	0x00000240


	//----- nvinfo : EIATTR_CRS_STACK_SIZE
	.align		4
.L_41:
        /*0054*/ 	.byte	0x04, 0x1e
        /*0056*/ 	.short	(.L_43 - .L_42)
.L_42:
        /*0058*/ 	.word	0x00000000


	//----- nvinfo : EIATTR_CBANK_PARAM_SIZE
	.align		4
.L_43:
        /*005c*/ 	.byte	0x03, 0x19
        /*005e*/ 	.short	0x0014


	//----- nvinfo : EIATTR_PARAM_CBANK
	.align		4
        /*0060*/ 	.byte	0x04, 0x0a
        /*0062*/ 	.short	(.L_45 - .L_44)
	.align		4
.L_44:
        /*0064*/ 	.word	index@(.nv.constant0._Z13stencilGlobalPKfPfi)
        /*0068*/ 	.short	0x0380
        /*006a*/ 	.short	0x0014


	//----- nvinfo : EIATTR_SW_WAR
	.align		4
.L_45:
        /*006c*/ 	.byte	0x04, 0x36
        /*006e*/ 	.short	(.L_47 - .L_46)
.L_46:
        /*0070*/ 	.word	0x00000008
.L_47:


//--------------------- .nv.callgraph             --------------------------
	.section	.nv.callgraph,"",@"SHT_CUDA_CALLGRAPH"
	.align	4
	.sectionentsize	8
	.align		4
        /*0000*/ 	.word	0x00000000
	.align		4
        /*0004*/ 	.word	0xffffffff
	.align		4
        /*0008*/ 	.word	0x00000000
	.align		4
        /*000c*/ 	.word	0xfffffffe
	.align		4
        /*0010*/ 	.word	0x00000000
	.align		4
        /*0014*/ 	.word	0xfffffffd
	.align		4
        /*0018*/ 	.word	0x00000000
	.align		4
        /*001c*/ 	.word	0xfffffffc


//--------------------- .text._Z13stencilSharedPKfPfi --------------------------
	.section	.text._Z13stencilSharedPKfPfi,"ax",@progbits
	.align	128
        .global         _Z13stencilSharedPKfPfi
        .type           _Z13stencilSharedPKfPfi,@function
        .size           _Z13stencilSharedPKfPfi,(.L_x_32 - _Z13stencilSharedPKfPfi)
        .other          _Z13stencilSharedPKfPfi,@"STO_CUDA_ENTRY STV_DEFAULT"
_Z13stencilSharedPKfPfi:
.text._Z13stencilSharedPKfPfi:
[----:B------:R-:W-:Y:S01]  /*0000*/  LDC R1, c[0x0][0x37c] ;  /* 0x0000df00ff017b82 */ /* 0x000fe20000000800 */
[----:B------:R-:W0:Y:S07]  /*0010*/  S2R R5, SR_TID.X ;  /* 0x0000000000057919 */ /* 0x000e2e0000002100 */
[----:B------:R-:W0:Y:S01]  /*0020*/  S2UR UR4, SR_CTAID.X ;  /* 0x00000000000479c3 */ /* 0x000e220000002500 */
[----:B------:R-:W1:Y:S01]  /*0030*/  LDCU UR8, c[0x0][0x390] ;  /* 0x00007200ff0877ac */ /* 0x000e620008000800 */
[----:B------:R-:W-:Y:S01]  /*0040*/  BSSY.RECONVERGENT B0, `(.L_x_0) ;  /* 0x000001b000007945 */ /* 0x000fe20003800200 */
[----:B------:R-:W2:Y:S05]  /*0050*/  LDCU.64 UR6, c[0x0][0x358] ;  /* 0x00006b00ff0677ac */ /* 0x000eaa0008000a00 */
[----:B------:R-:W0:Y:S08]  /*0060*/  LDC R10, c[0x0][0x360] ;  /* 0x0000d800ff0a7b82 */ /* 0x000e300000000800 */
[----:B------:R-:W3:Y:S01]  /*0070*/  S2UR UR5, SR_CgaCtaId ;  /* 0x00000000000579c3 */ /* 0x000ee20000008800 */
[----:B0-----:R-:W-:Y:S01]  /*0080*/  IMAD R2, R10, UR4, R5 ;  /* 0x000000040a027c24 */ /* 0x001fe2000f8e0205 */
[----:B------:R-:W-:-:S04]  /*0090*/  UMOV UR4, 0x400 ;  /* 0x0000040000047882 */ /* 0x000fc80000000000 */
[----:B-1----:R-:W-:Y:S01]  /*00a0*/  ISETP.GE.AND P0, PT, R2, UR8, PT ;  /* 0x0000000802007c0c */ /* 0x002fe2000bf06270 */
[----:B---3--:R-:W-:-:S06]  /*00b0*/  ULEA UR4, UR5, UR4, 0x18 ;  /* 0x0000000405047291 */ /* 0x008fcc000f8ec0ff */
[----:B------:R-:W-:-:S06]  /*00c0*/  LEA R3, R5, UR4, 0x2 ;  /* 0x0000000405037c11 */ /* 0x000fcc000f8e10ff */
[----:B--2---:R-:W-:Y:S05]  /*00d0*/  @P0 BRA `(.L_x_1) ;  /* 0x0000000000440947 */ /* 0x004fea0003800000 */
[----:B------:R-:W0:Y:S01]  /*00e0*/  LDC.64 R6, c[0x0][0x380] ;  /* 0x0000e000ff067b82 */ /* 0x000e220000000a00 */
[----:B------:R-:W-:Y:S01]  /*00f0*/  ISETP.GE.AND P0, PT, R2, 0x1, PT ;  /* 0x000000010200780c */ /* 0x000fe20003f06270 */
[----:B------:R-:W-:Y:S01]  /*0100*/  UIADD3 UR5, UPT, UPT, UR8, -0x1, URZ ;  /* 0xffffffff08057890 */ /* 0x000fe2000fffe0ff */
[----:B------:R-:W-:Y:S02]  /*0110*/  VIADD R0, R10, 0xffffffff ;  /* 0xffffffff0a007836 */ /* 0x000fe40000000000 */
[----:B------:R-:W-:-:S03]  /*0120*/  ISETP.NE.OR P0, PT, R5, RZ, !P0 ;  /* 0x000000ff0500720c */ /* 0x000fc60004705670 */
[----:B------:R-:W-:-:S04]  /*0130*/  ISETP.GE.AND P1, PT, R2, UR5, PT ;  /* 0x0000000502007c0c */ /* 0x000fc8000bf26270 */
[----:B------:R-:W-:-:S06]  /*0140*/  ISETP.NE.OR P1, PT, R5, R0, P1 ;  /* 0x000000000500720c */ /* 0x000fcc0000f25670 */
[C---:B------:R-:W-:Y:S02]  /*0150*/  @!P0 VIADD R9, R2.reuse, 0xffffffff ;  /* 0xffffffff02098836 */ /* 0x040fe40000000000 */
[----:B0-----:R-:W-:-:S04]  /*0160*/  IMAD.WIDE R4, R2, 0x4, R6 ;  /* 0x0000000402047825 */ /* 0x001fc800078e0206 */
[----:B------:R-:W-:Y:S01]  /*0170*/  @!P0 IMAD.WIDE.U32 R6, R9, 0x4, R6 ;  /* 0x0000000409068825 */ /* 0x000fe200078e0006 */
[----:B------:R-:W2:Y:S04]  /*0180*/  LDG.E R0, desc[UR6][R4.64] ;  /* 0x0000000604007981 */ /* 0x000ea8000c1e1900 */
[----:B------:R-:W3:Y:S04]  /*0190*/  @!P1 LDG.E R8, desc[UR6][R4.64+0x4] ;  /* 0x0000040604089981 */ /* 0x000ee8000c1e1900 */
[----:B------:R-:W4:Y:S01]  /*01a0*/  @!P0 LDG.E R6, desc[UR6][R6.64] ;  /* 0x0000000606068981 */ /* 0x000f22000c1e1900 */
[----:B------:R-:W-:-:S03]  /*01b0*/  @!P1 LEA R9, R10, UR4, 0x2 ;  /* 0x000000040a099c11 */ /* 0x000fc6000f8e10ff */
[----:B--2---:R0:W-:Y:S04]  /*01c0*/  STS [R3+0x4], R0 ;  /* 0x0000040003007388 */ /* 0x0041e80000000800 */
[----:B----4-:R0:W-:Y:S04]  /*01d0*/  @!P0 STS [UR4], R6 ;  /* 0x00000006ff008988 */ /* 0x0101e80008000804 */
[----:B---3--:R0:W-:Y:S02]  /*01e0*/  @!P1 STS [R9+0x4], R8 ;  /* 0x0000040809009388 */ /* 0x0081e40000000800 */
.L_x_1:
[----:B------:R-:W-:Y:S05]  /*01f0*/  BSYNC.RECONVERGENT B0 ;  /* 0x0000000000007941 */ /* 0x000fea0003800200 */
.L_x_0:
[----:B------:R-:W-:Y:S01]  /*0200*/  BAR.SYNC.DEFER_BLOCKING 0x0 ;  /* 0x0000000000007b1d */ /* 0x000fe20000010000 */
[----:B------:R-:W-:-:S06]  /*0210*/  UIADD3 UR5, UPT, UPT, UR8, -0x1, URZ ;  /* 0xffffffff08057890 */ /* 0x000fcc000fffe0ff */
[----:B------:R-:W-:-:S04]  /*0220*/  ISETP.GE.AND P0, PT, R2, UR5, PT ;  /* 0x0000000502007c0c */ /* 0x000fc8000bf06270 */
[----:B------:R-:W-:-:S13]  /*0230*/  ISETP.LT.OR P0, PT, R2, 0x1, P0 ;  /* 0x000000010200780c */ /* 0x000fda0000701670 */
[----:B------:R-:W-:Y:S05]  /*0240*/  @P0 EXIT ;  /* 0x000000000000094d */ /* 0x000fea0003800000 */
[----:B0-----:R-:W-:Y:S01]  /*0250*/  LDS R0, [R3] ;  /* 0x0000000003007984 */ /* 0x001fe20000000800 */
[----:B------:R-:W-:Y:S01]  /*0260*/  IMAD.MOV.U32 R7, RZ, RZ, 0x3eaaaaab ;  /* 0x3eaaaaabff077424 */ /* 0x000fe200078e00ff */
[----:B------:R-:W-:Y:S01]  /*0270*/  BSSY.RECONVERGENT B1, `(.L_x_2) ;  /* 0x000000f000017945 */ /* 0x000fe20003800200 */
[----:B------:R-:W-:Y:S01]  /*0280*/  IMAD.MOV.U32 R6, RZ, RZ, 0x40400000 ;  /* 0x40400000ff067424 */ /* 0x000fe200078e00ff */
[----:B------:R-:W0:Y:S03]  /*0290*/  LDS R5, [R3+0x4] ;  /* 0x0000040003057984 */ /* 0x000e260000000800 */
[----:B------:R-:W-:Y:S01]  /*02a0*/  FFMA R6, R7, -R6, 1 ;  /* 0x3f80000007067423 */ /* 0x000fe20000000806 */
[----:B------:R-:W1:Y:S01]  /*02b0*/  LDS R4, [R3+0x8] ;  /* 0x0000080003047984 */ /* 0x000e620000000800 */
[----:B0-----:R-:W-:-:S04]  /*02c0*/  FADD R5, R0, R5 ;  /* 0x0000000500057221 */ /* 0x001fc80000000000 */
[----:B-1----:R-:W-:Y:S01]  /*02d0*/  FADD R0, R4, R5 ;  /* 0x0000000504007221 */ /* 0x002fe20000000000 */
[----:B------:R-:W-:-:S03]  /*02e0*/  FFMA R5, R6, R7, 0.3333333432674407959 ;  /* 0x3eaaaaab06057423 */ /* 0x000fc60000000007 */
[----:B------:R-:W0:Y:S01]  /*02f0*/  FCHK P0, R0, 3 ;  /* 0x4040000000007902 */ /* 0x000e220000000000 */
[----:B------:R-:W-:-:S04]  /*0300*/  FFMA R4, R0, R5, RZ ;  /* 0x0000000500047223 */ /* 0x000fc800000000ff */
[----:B------:R-:W-:-:S04]  /*0310*/  FFMA R6, R4, -3, R0 ;  /* 0xc040000004067823 */ /* 0x000fc80000000000 */
[----:B------:R-:W-:Y:S01]  /*0320*/  FFMA R7, R5, R6, R4 ;  /* 0x0000000605077223 */ /* 0x000fe20000000004 */
[----:B0-----:R-:W-:Y:S06]  /*0330*/  @!P0 BRA `(.L_x_3) ;  /* 0x0000000000088947 */ /* 0x001fec0003800000 */
[----:B------:R-:W-:-:S07]  /*0340*/  MOV R4, 0x360 ;  /* 0x0000036000047802 */ /* 0x000fce0000000f00 */
[----:B------:R-:W-:Y:S05]  /*0350*/  CALL.REL.NOINC `($__internal_0_$__cuda_sm3x_div_rn_noftz_f32_slowpath) ;  /* 0x0000000000147944 */ /* 0x000fea0003c00000 */
.L_x_3:
[----:B------:R-:W-:Y:S05]  /*0360*/  BSYNC.RECONVERGENT B1 ;  /* 0x0000000000017941 */ /* 0x000fea0003800200 */
.L_x_2:
[----:B------:R-:W0:Y:S02]  /*0370*/  LDC.64 R4, c[0x0][0x388] ;  /* 0x0000e200ff047b82 */ /* 0x000e240000000a00 */
[----:B0-----:R-:W-:-:S05]  /*0380*/  IMAD.WIDE.U32 R2, R2, 0x4, R4 ;  /* 0x0000000402027825 */ /* 0x001fca00078e0004 */
[----:B------:R-:W-:Y:S01]  /*0390*/  STG.E desc[UR6][R2.64], R7 ;  /* 0x0000000702007986 */ /* 0x000fe2000c101906 */
[----:B------:R-:W-:Y:S05]  /*03a0*/  EXIT ;  /* 0x000000000000794d */ /* 0x000fea0003800000 */
        .weak           $__internal_0_$__cuda_sm3x_div_rn_noftz_f32_slowpath
        .type           $__internal_0_$__cuda_sm3x_div_rn_noftz_f32_slowpath,@function
        .size           $__internal_0_$__cuda_sm3x_div_rn_noftz_f32_slowpath,(.L_x_32 - $__internal_0_$__cuda_sm3x_div_rn_noftz_f32_slowpath)
$__internal_0_$__cuda_sm3x_div_rn_noftz_f32_slowpath:
[--C-:B------:R-:W-:Y:S01]  /*03b0*/  SHF.R.U32.HI R3, RZ, 0x17, R0.reuse ;  /* 0x00000017ff037819 */ /* 0x100fe20000011600 */
[----:B------:R-:W-:Y:S04]  /*03c0*/  BSSY.RECONVERGENT B0, `(.L_x_4) ;  /* 0x000005c000007945 */ /* 0x000fe80003800200 */
[----:B------:R-:W-:Y:S01]  /*03d0*/  BSSY.RELIABLE B2, `(.L_x_5) ;  /* 0x000001a000027945 */ /* 0x000fe20003800100 */
[----:B------:R-:W-:Y:S01]  /*03e0*/  IMAD.MOV.U32 R5, RZ, RZ, R0 ;  /* 0x000000ffff057224 */ /* 0x000fe200078e0000 */
[----:B------:R-:W-:-:S05]  /*03f0*/  LOP3.LUT R3, R3, 0xff, RZ, 0xc0, !PT ;  /* 0x000000ff03037812 */ /* 0x000fca00078ec0ff */
[----:B------:R-:W-:-:S05]  /*0400*/  VIADD R7, R3, 0xffffffff ;  /* 0xffffffff03077836 */ /* 0x000fca0000000000 */
[----:B------:R-:W-:-:S13]  /*0410*/  ISETP.GT.U32.OR P0, PT, R7, 0xfd, !PT ;  /* 0x000000fd0700780c */ /* 0x000fda0007f04470 */
[----:B------:R-:W-:Y:S01]  /*0420*/  @!P0 IMAD.MOV.U32 R6, RZ, RZ, RZ ;  /* 0x000000ffff068224 */ /* 0x000fe200078e00ff */
[----:B------:R-:W-:Y:S06]  /*0430*/  @!P0 BRA `(.L_x_6) ;  /* 0x00000000004c8947 */ /* 0x000fec0003800000 */
[----:B------:R-:W-:-:S13]  /*0440*/  FSETP.GTU.FTZ.AND P0, PT, |R0|, +INF , PT ;  /* 0x7f8000000000780b */ /* 0x000fda0003f1c200 */
[----:B------:R-:W-:Y:S05]  /*0450*/  @P0 BREAK.RELIABLE B2 ;  /* 0x0000000000020942 */ /* 0x000fea0003800100 */
[----:B------:R-:W-:Y:S05]  /*0460*/  @P0 BRA `(.L_x_7) ;  /* 0x0000000400400947 */ /* 0x000fea0003800000 */
[----:B------:R-:W-:-:S05]  /*0470*/  IMAD.MOV.U32 R6, RZ, RZ, 0x40400000 ;  /* 0x40400000ff067424 */ /* 0x000fca00078e00ff */
[----:B------:R-:W-:-:S13]  /*0480*/  LOP3.LUT P0, RZ, R6, 0x7fffffff, R5, 0xc8, !PT ;  /* 0x7fffffff06ff7812 */ /* 0x000fda000780c805 */
[----:B------:R-:W-:Y:S05]  /*0490*/  @!P0 BREAK.RELIABLE B2 ;  /* 0x0000000000028942 */ /* 0x000fea0003800100 */
[----:B------:R-:W-:Y:S05]  /*04a0*/  @!P0 BRA `(.L_x_8) ;  /* 0x0000000400288947 */ /* 0x000fea0003800000 */
[----:B------:R-:W-:-:S13]  /*04b0*/  LOP3.LUT P0, RZ, R5, 0x7fffffff, RZ, 0xc0, !PT ;  /* 0x7fffffff05ff7812 */ /* 0x000fda000780c0ff */
[----:B------:R-:W-:Y:S05]  /*04c0*/  @!P0 BREAK.RELIABLE B2 ;  /* 0x0000000000028942 */ /* 0x000fea0003800100 */
[----:B------:R-:W-:Y:S05]  /*04d0*/  @!P0 BRA `(.L_x_9) ;  /* 0x0000000400148947 */ /* 0x000fea0003800000 */
[----:B------:R-:W-:Y:S02]  /*04e0*/  FSETP.NEU.FTZ.AND P0, PT, |R0|, +INF , PT ;  /* 0x7f8000000000780b */ /* 0x000fe40003f1d200 */
[----:B------:R-:W-:-:S04]  /*04f0*/  LOP3.LUT P1, RZ, R6, 0x7fffffff, RZ, 0xc0, !PT ;  /* 0x7fffffff06ff7812 */ /* 0x000fc8000782c0ff */
[----:B------:R-:W-:-:S13]  /*0500*/  PLOP3.LUT P0, PT, P0, P1, PT, 0x2f, 0xf2 ;  /* 0x0000000000f2781c */ /* 0x000fda0000702577 */
[----:B------:R-:W-:Y:S05]  /*0510*/  @P0 BREAK.RELIABLE B2 ;  /* 0x0000000000020942 */ /* 0x000fea0003800100 */
[----:B------:R-:W-:Y:S05]  /*0520*/  @P0 BRA `(.L_x_10) ;  /* 0x0000000000f40947 */ /* 0x000fea0003800000 */
[----:B------:R-:W-:-:S13]  /*0530*/  ISETP.GE.AND P0, PT, R7, RZ, PT ;  /* 0x000000ff0700720c */ /* 0x000fda0003f06270 */
[----:B------:R-:W-:Y:S02]  /*0540*/  @P0 IMAD.MOV.U32 R6, RZ, RZ, RZ ;  /* 0x000000ffff060224 */ /* 0x000fe400078e00ff */
[----:B------:R-:W-:Y:S01]  /*0550*/  @!P0 FFMA R5, R0, 1.84467440737095516160e+19, RZ ;  /* 0x5f80000000058823 */ /* 0x000fe200000000ff */
[----:B------:R-:W-:-:S07]  /*0560*/  @!P0 IMAD.MOV.U32 R6, RZ, RZ, -0x40 ;  /* 0xffffffc0ff068424 */ /* 0x000fce00078e00ff */
.L_x_6:
[----:B------:R-:W-:Y:S05]  /*0570*/  BSYNC.RELIABLE B2 ;  /* 0x0000000000027941 */ /* 0x000fea0003800100 */
.L_x_5:
[----:B------:R-:W-:Y:S01]  /*0580*/  UMOV UR4, 0x40400000 ;  /* 0x4040000000047882 */ /* 0x000fe20000000000 */
[----:B------:R-:W-:Y:S01]  /*0590*/  VIADD R3, R3, 0xffffff81 ;  /* 0xffffff8103037836 */ /* 0x000fe20000000000 */
[----:B------:R-:W-:Y:S01]  /*05a0*/  UIADD3 UR4, UPT, UPT, UR4, -0x800000, URZ ;  /* 0xff80000004047890 */ /* 0x000fe2000fffe0ff */
[----:B------:R-:W-:Y:S02]  /*05b0*/  BSSY.RECONVERGENT B2, `(.L_x_11) ;  /* 0x0000033000027945 */ /* 0x000fe40003800200 */
[----:B------:R-:W-:Y:S01]  /*05c0*/  IMAD R0, R3, -0x800000, R5 ;  /* 0xff80000003007824 */ /* 0x000fe200078e0205 */
[----:B------:R-:W-:Y:S02]  /*05d0*/  IADD3 R6, PT, PT, R6, -0x1, R3 ;  /* 0xffffffff06067810 */ /* 0x000fe40007ffe003 */
[----:B------:R-:W-:-:S03]  /*05e0*/  FADD.FTZ R9, -RZ, -UR4 ;  /* 0x80000004ff097e21 */ /* 0x000fc60008010100 */
[----:B------:R-:W0:Y:S02]  /*05f0*/  MUFU.RCP R7, UR4 ;  /* 0x0000000400077d08 */ /* 0x000e240008001000 */
[----:B0-----:R-:W-:-:S04]  /*0600*/  FFMA R8, R7, R9, 1 ;  /* 0x3f80000007087423 */ /* 0x001fc80000000009 */
[----:B------:R-:W-:-:S04]  /*0610*/  FFMA R7, R7, R8, R7 ;  /* 0x0000000807077223 */ /* 0x000fc80000000007 */
[----:B------:R-:W-:-:S04]  /*0620*/  FFMA R8, R0, R7, RZ ;  /* 0x0000000700087223 */ /* 0x000fc800000000ff */
[----:B------:R-:W-:-:S04]  /*0630*/  FFMA R5, R9, R8, R0 ;  /* 0x0000000809057223 */ /* 0x000fc80000000000 */
[----:B------:R-:W-:-:S04]  /*0640*/  FFMA R8, R7, R5, R8 ;  /* 0x0000000507087223 */ /* 0x000fc80000000008 */
[----:B------:R-:W-:-:S04]  /*0650*/  FFMA R9, R9, R8, R0 ;  /* 0x0000000809097223 */ /* 0x000fc80000000000 */
[----:B------:R-:W-:-:S05]  /*0660*/  FFMA R5, R7, R9, R8 ;  /* 0x0000000907057223 */ /* 0x000fca0000000008 */
[----:B------:R-:W-:-:S04]  /*0670*/  SHF.R.U32.HI R0, RZ, 0x17, R5 ;  /* 0x00000017ff007819 */ /* 0x000fc80000011605 */
[----:B------:R-:W-:-:S05]  /*0680*/  LOP3.LUT R0, R0, 0xff, RZ, 0xc0, !PT ;  /* 0x000000ff00007812 */ /* 0x000fca00078ec0ff */
[----:B------:R-:W-:-:S04]  /*0690*/  IMAD.IADD R10, R0, 0x1, R6 ;  /* 0x00000001000a7824 */ /* 0x000fc800078e0206 */
[----:B------:R-:W-:-:S05]  /*06a0*/  VIADD R0, R10, 0xffffffff ;  /* 0xffffffff0a007836 */ /* 0x000fca0000000000 */
[----:B------:R-:W-:-:S13]  /*06b0*/  ISETP.GE.U32.AND P0, PT, R0, 0xfe, PT ;  /* 0x000000fe0000780c */ /* 0x000fda0003f06070 */
[----:B------:R-:W-:Y:S05]  /*06c0*/  @!P0 BRA `(.L_x_12) ;  /* 0x0000000000808947 */ /* 0x000fea0003800000 */
[----:B------:R-:W-:-:S13]  /*06d0*/  ISETP.GT.AND P0, PT, R10, 0xfe, PT ;  /* 0x000000fe0a00780c */ /* 0x000fda0003f04270 */
[----:B------:R-:W-:Y:S05]  /*06e0*/  @P0 BRA `(.L_x_13) ;  /* 0x00000000006c0947 */ /* 0x000fea0003800000 */
[----:B------:R-:W-:-:S13]  /*06f0*/  ISETP.GE.AND P0, PT, R10, 0x1, PT ;  /* 0x000000010a00780c */ /* 0x000fda0003f06270 */
[----:B------:R-:W-:Y:S05]  /*0700*/  @P0 BRA `(.L_x_14) ;  /* 0x0000000000740947 */ /* 0x000fea0003800000 */
[----:B------:R-:W-:Y:S02]  /*0710*/  ISETP.GE.AND P0, PT, R10, -0x18, PT ;  /* 0xffffffe80a00780c */ /* 0x000fe40003f06270 */
[----:B------:R-:W-:-:S11]  /*0720*/  LOP3.LUT R5, R5, 0x80000000, RZ, 0xc0, !PT ;  /* 0x8000000005057812 */ /* 0x000fd600078ec0ff */
[----:B------:R-:W-:Y:S05]  /*0730*/  @!P0 BRA `(.L_x_14) ;  /* 0x0000000000688947 */ /* 0x000fea0003800000 */
[CCC-:B------:R-:W-:Y:S01]  /*0740*/  FFMA.RZ R0, R7.reuse, R9.reuse, R8.reuse ;  /* 0x0000000907007223 */ /* 0x1c0fe2000000c008 */
[C---:B------:R-:W-:Y:S01]  /*0750*/  VIADD R6, R10.reuse, 0x20 ;  /* 0x000000200a067836 */ /* 0x040fe20000000000 */
[C---:B------:R-:W-:Y:S02]  /*0760*/  ISETP.NE.AND P2, PT, R10.reuse, RZ, PT ;  /* 0x000000ff0a00720c */ /* 0x040fe40003f45270 */
[----:B------:R-:W-:Y:S02]  /*0770*/  ISETP.NE.AND P1, PT, R10, RZ, PT ;  /* 0x000000ff0a00720c */ /* 0x000fe40003f25270 */
[----:B------:R-:W-:Y:S01]  /*0780*/  LOP3.LUT R3, R0, 0x7fffff, RZ, 0xc0, !PT ;  /* 0x007fffff00037812 */ /* 0x000fe200078ec0ff */
[CCC-:B------:R-:W-:Y:S01]  /*0790*/  FFMA.RP R0, R7.reuse, R9.reuse, R8.reuse ;  /* 0x0000000907007223 */ /* 0x1c0fe20000008008 */
[----:B------:R-:W-:Y:S01]  /*07a0*/  FFMA.RM R7, R7, R9, R8 ;  /* 0x0000000907077223 */ /* 0x000fe20000004008 */
[----:B------:R-:W-:Y:S01]  /*07b0*/  IMAD.MOV R8, RZ, RZ, -R10 ;  /* 0x000000ffff087224 */ /* 0x000fe200078e0a0a */
[----:B------:R-:W-:-:S03]  /*07c0*/  LOP3.LUT R3, R3, 0x800000, RZ, 0xfc, !PT ;  /* 0x0080000003037812 */ /* 0x000fc600078efcff */
[----:B------:R-:W-:Y:S02]  /*07d0*/  FSETP.NEU.FTZ.AND P0, PT, R0, R7, PT ;  /* 0x000000070000720b */ /* 0x000fe40003f1d000 */
[----:B------:R-:W-:Y:S02]  /*07e0*/  SHF.L.U32 R6, R3, R6, RZ ;  /* 0x0000000603067219 */ /* 0x000fe400000006ff */
[----:B------:R-:W-:Y:S02]  /*07f0*/  SEL R0, R8, RZ, P2 ;  /* 0x000000ff08007207 */ /* 0x000fe40001000000 */
[----:B------:R-:W-:Y:S02]  /*0800*/  ISETP.NE.AND P1, PT, R6, RZ, P1 ;  /* 0x000000ff0600720c */ /* 0x000fe40000f25270 */
[----:B------:R-:W-:Y:S02]  /*0810*/  SHF.R.U32.HI R0, RZ, R0, R3 ;  /* 0x00000000ff007219 */ /* 0x000fe40000011603 */
[----:B------:R-:W-:-:S02]  /*0820*/  PLOP3.LUT P0, PT, P0, P1, PT, 0xf8, 0x8f ;  /* 0x00000000008f781c */ /* 0x000fc40000703f70 */
[----:B------:R-:W-:Y:S02]  /*0830*/  SHF.R.U32.HI R6, RZ, 0x1, R0 ;  /* 0x00000001ff067819 */ /* 0x000fe40000011600 */
[----:B------:R-:W-:-:S04]  /*0840*/  SEL R3, RZ, 0x1, !P0 ;  /* 0x00000001ff037807 */ /* 0x000fc80004000000 */
[----:B------:R-:W-:-:S04]  /*0850*/  LOP3.LUT R3, R3, 0x1, R6, 0xf8, !PT ;  /* 0x0000000103037812 */ /* 0x000fc800078ef806 */
[----:B------:R-:W-:-:S05]  /*0860*/  LOP3.LUT R3, R3, R0, RZ, 0xc0, !PT ;  /* 0x0000000003037212 */ /* 0x000fca00078ec0ff */
[----:B------:R-:W-:-:S05]  /*0870*/  IMAD.IADD R6, R6, 0x1, R3 ;  /* 0x0000000106067824 */ /* 0x000fca00078e0203 */
[----:B------:R-:W-:Y:S01]  /*0880*/  LOP3.LUT R5, R6, R5, RZ, 0xfc, !PT ;  /* 0x0000000506057212 */ /* 0x000fe200078efcff */
[----:B------:R-:W-:Y:S06]  /*0890*/  BRA `(.L_x_14) ;  /* 0x0000000000107947 */ /* 0x000fec0003800000 */
.L_x_13:
[----:B------:R-:W-:-:S04]  /*08a0*/  LOP3.LUT R5, R5, 0x80000000, RZ, 0xc0, !PT ;  /* 0x8000000005057812 */ /* 0x000fc800078ec0ff */
[----:B------:R-:W-:Y:S01]  /*08b0*/  LOP3.LUT R5, R5, 0x7f800000, RZ, 0xfc, !PT ;  /* 0x7f80000005057812 */ /* 0x000fe200078efcff */
[----:B------:R-:W-:Y:S06]  /*08c0*/  BRA `(.L_x_14) ;  /* 0x0000000000047947 */ /* 0x000fec0003800000 */
.L_x_12:
[----:B------:R-:W-:-:S07]  /*08d0*/  IMAD R5, R6, 0x800000, R5 ;  /* 0x0080000006057824 */ /* 0x000fce00078e0205 */
.L_x_14:
[----:B------:R-:W-:Y:S05]  /*08e0*/  BSYNC.RECONVERGENT B2 ;  /* 0x0000000000027941 */ /* 0x000fea0003800200 */
.L_x_11:
[----:B------:R-:W-:Y:S05]  /*08f0*/  BRA `(.L_x_15) ;  /* 0x0000000000207947 */ /* 0x000fea0003800000 */
.L_x_10:
[----:B------:R-:W-:-:S04]  /*0900*/  LOP3.LUT R5, R6, 0x80000000, R5, 0x48, !PT ;  /* 0x8000000006057812 */ /* 0x000fc800078e4805 */
[----:B------:R-:W-:Y:S01]  /*0910*/  LOP3.LUT R5, R5, 0x7f800000, RZ, 0xfc, !PT ;  /* 0x7f80000005057812 */ /* 0x000fe200078efcff */
[----:B------:R-:W-:Y:S06]  /*0920*/  BRA `(.L_x_15) ;  /* 0x0000000000147947 */ /* 0x000fec0003800000 */
.L_x_9:
[----:B------:R-:W-:Y:S01]  /*0930*/  LOP3.LUT R5, R6, 0x80000000, R5, 0x48, !PT ;  /* 0x8000000006057812 */ /* 0x000fe200078e4805 */
[----:B------:R-:W-:Y:S06]  /*0940*/  BRA `(.L_x_15) ;  /* 0x00000000000c7947 */ /* 0x000fec0003800000 */
.L_x_8:
[----:B------:R-:W0:Y:S01]  /*0950*/  MUFU.RSQ R5, -QNAN ;  /* 0xffc0000000057908 */ /* 0x000e220000001400 */
[----:B------:R-:W-:Y:S05]  /*0960*/  BRA `(.L_x_15) ;  /* 0x0000000000047947 */ /* 0x000fea0003800000 */
.L_x_7:
[----:B------:R-:W-:-:S07]  /*0970*/  FADD.FTZ R5, R0, 3 ;  /* 0x4040000000057421 */ /* 0x000fce0000010000 */
.L_x_15:
[----:B------:R-:W-:Y:S05]  /*0980*/  BSYNC.RECONVERGENT B0 ;  /* 0x0000000000007941 */ /* 0x000fea0003800200 */
.L_x_4:
[----:B0-----:R-:W-:Y:S02]  /*0990*/  IMAD.MOV.U32 R7, RZ, RZ, R5 ;  /* 0x000000ffff077224 */ /* 0x001fe400078e0005 */
[----:B------:R-:W-:-:S04]  /*09a0*/  IMAD.MOV.U32 R5, RZ, RZ, 0x0 ;  /* 0x00000000ff057424 */ /* 0x000fc800078e00ff */
[----:B------:R-:W-:Y:S05]  /*09b0*/  RET.REL.NODEC R4 `(_Z13stencilSharedPKfPfi) ;  /* 0xfffffff404907950 */ /* 0x000fea0003c3ffff */
.L_x_16:
[----:B------:R-:W-:-:S00]  /*09c0*/  BRA `(.L_x_16) ;  /* 0xfffffffc00fc7947 */ /* 0x000fc0000383ffff */
[----:B------:R-:W-:-:S00]  /*09d0*/  NOP ;  /* 0x0000000000007918 */ /* 0x000fc00000000000 */
        /* <DEDUP_REMOVED lines=10> */
.L_x_32:


//--------------------- .text._Z13stencilGlobalPKfPfi --------------------------
	.section	.text._Z13stencilGlobalPKfPfi,"ax",@progbits
	.align	128
        .global         _Z13stencilGlobalPKfPfi
        .type           _Z13stencilGlobalPKfPfi,@function
        .size           _Z13stencilGlobalPKfPfi,(.L_x_33 - _Z13stencilGlobalPKfPfi)
        .other          _Z13stencilGlobalPKfPfi,@"STO_CUDA_ENTRY STV_DEFAULT"
_Z13stencilGlobalPKfPfi:
.text._Z13stencilGlobalPKfPfi:
[----:B------:R-:W-:Y:S01]  /*0000*/  LDC R1, c[0x0][0x37c] ;  /* 0x0000df00ff017b82 */ /* 0x000fe20000000800 */
[----:B------:R-:W0:Y:S07]  /*0010*/  S2R R3, SR_TID.X ;  /* 0x0000000000037919 */ /* 0x000e2e0000002100 */
[----:B------:R-:W0:Y:S01]  /*0020*/  S2UR UR5, SR_CTAID.X ;  /* 0x00000000000579c3 */ /* 0x000e220000002500 */
[----:B------:R-:W1:Y:S07]  /*0030*/  LDCU UR4, c[0x0][0x390] ;  /* 0x00007200ff0477ac */ /* 0x000e6e0008000800 */
[----:B------:R-:W0:Y:S01]  /*0040*/  LDC R2, c[0x0][0x360] ;  /* 0x0000d800ff027b82 */ /* 0x000e220000000800 */
[----:B-1----:R-:W-:Y:S01]  /*0050*/  UIADD3 UR4, UPT, UPT, UR4, -0x1, URZ ;  /* 0xffffffff04047890 */ /* 0x002fe2000fffe0ff */
[----:B0-----:R-:W-:-:S05]  /*0060*/  IMAD R2, R2, UR5, R3 ;  /* 0x0000000502027c24 */ /* 0x001fca000f8e0203 */
[----:B------:R-:W-:-:S04]  /*0070*/  ISETP.GE.AND P0, PT, R2, UR4, PT ;  /* 0x0000000402007c0c */ /* 0x000fc8000bf06270 */
[----:B------:R-:W-:-:S13]  /*0080*/  ISETP.LT.OR P0, PT, R2, 0x1, P0 ;  /* 0x000000010200780c */ /* 0x000fda0000701670 */
[----:B------:R-:W-:Y:S05]  /*0090*/  @P0 EXIT ;  /* 0x000000000000094d */ /* 0x000fea0003800000 */
[----:B------:R-:W0:Y:S01]  /*00a0*/  LDC.64 R6, c[0x0][0x380] ;  /* 0x0000e000ff067b82 */ /* 0x000e220000000a00 */
[----:B------:R-:W1:Y:S01]  /*00b0*/  LDCU.64 UR6, c[0x0][0x358] ;  /* 0x00006b00ff0677ac */ /* 0x000e620008000a00 */
[----:B------:R-:W-:-:S04]  /*00c0*/  VIADD R5, R2, 0xffffffff ;  /* 0xffffffff02057836 */ /* 0x000fc80000000000 */
[----:B0-----:R-:W-:-:S04]  /*00d0*/  IMAD.WIDE.U32 R4, R5, 0x4, R6 ;  /* 0x0000000405047825 */ /* 0x001fc800078e0006 */
[----:B------:R-:W-:Y:S02]  /*00e0*/  IMAD.WIDE.U32 R6, R2, 0x4, R6 ;  /* 0x0000000402067825 */ /* 0x000fe400078e0006 */
[----:B-1----:R-:W2:Y:S04]  /*00f0*/  LDG.E R4, desc[UR6][R4.64] ;  /* 0x0000000604047981 */ /* 0x002ea8000c1e1900 */
[----:B------:R-:W2:Y:S04]  /*0100*/  LDG.E R3, desc[UR6][R6.64] ;  /* 0x0000000606037981 */ /* 0x000ea8000c1e1900 */
[----:B------:R-:W3:Y:S01]  /*0110*/  LDG.E R0, desc[UR6][R6.64+0x4] ;  /* 0x0000040606007981 */ /* 0x000ee2000c1e1900 */
[----:B------:R-:W-:Y:S01]  /*0120*/  IMAD.MOV.U32 R9, RZ, RZ, 0x3eaaaaab ;  /* 0x3eaaaaabff097424 */ /* 0x000fe200078e00ff */
[----:B------:R-:W-:Y:S01]  /*0130*/  BSSY.RECONVERGENT B1, `(.L_x_17) ;  /* 0x000000d000017945 */ /* 0x000fe20003800200 */
[----:B------:R-:W-:-:S04]  /*0140*/  IMAD.MOV.U32 R8, RZ, RZ, 0x40400000 ;  /* 0x40400000ff087424 */ /* 0x000fc800078e00ff */
[----:B------:R-:W-:Y:S01]  /*0150*/  FFMA R8, R9, -R8, 1 ;  /* 0x3f80000009087423 */ /* 0x000fe20000000808 */
[----:B--2---:R-:W-:-:S04]  /*0160*/  FADD R3, R4, R3 ;  /* 0x0000000304037221 */ /* 0x004fc80000000000 */
[----:B---3--:R-:W-:Y:S01]  /*0170*/  FADD R0, R0, R3 ;  /* 0x0000000300007221 */ /* 0x008fe20000000000 */
[----:B------:R-:W-:-:S03]  /*0180*/  FFMA R3, R8, R9, 0.3333333432674407959 ;  /* 0x3eaaaaab08037423 */ /* 0x000fc60000000009 */
[----:B------:R-:W0:Y:S01]  /*0190*/  FCHK P0, R0, 3 ;  /* 0x4040000000007902 */ /* 0x000e220000000000 */
[----:B------:R-:W-:-:S04]  /*01a0*/  FFMA R8, R0, R3, RZ ;  /* 0x0000000300087223 */ /* 0x000fc800000000ff */
[----:B------:R-:W-:-:S04]  /*01b0*/  FFMA R4, R8, -3, R0 ;  /* 0xc040000008047823 */ /* 0x000fc80000000000 */
[----:B------:R-:W-:Y:S01]  /*01c0*/  FFMA R9, R3, R4, R8 ;  /* 0x0000000403097223 */ /* 0x000fe20000000008 */
[----:B0-----:R-:W-:Y:S06]  /*01d0*/  @!P0 BRA `(.L_x_18) ;  /* 0x0000000000088947 */ /* 0x001fec0003800000 */
[----:B------:R-:W-:-:S07]  /*01e0*/  MOV R4, 0x200 ;  /* 0x0000020000047802 */ /* 0x000fce0000000f00 */
[----:B------:R-:W-:Y:S05]  /*01f0*/  CALL.REL.NOINC `($__internal_1_$__cuda_sm3x_div_rn_noftz_f32_slowpath) ;  /* 0x0000000000147944 */ /* 0x000fea0003c00000 */
.L_x_18:
[----:B------:R-:W-:Y:S05]  /*0200*/  BSYNC.RECONVERGENT B1 ;  /* 0x0000000000017941 */ /* 0x000fea0003800200 */
.L_x_17:
[----:B------:R-:W0:Y:S02]  /*0210*/  LDC.64 R4, c[0x0][0x388] ;  /* 0x0000e200ff047b82 */ /* 0x000e240000000a00 */
[----:B0-----:R-:W-:-:S05]  /*0220*/  IMAD.WIDE.U32 R2, R2, 0x4, R4 ;  /* 0x0000000402027825 */ /* 0x001fca00078e0004 */
[----:B------:R-:W-:Y:S01]  /*0230*/  STG.E desc[UR6][R2.64], R9 ;  /* 0x0000000902007986 */ /* 0x000fe2000c101906 */
[----:B------:R-:W-:Y:S05]  /*0240*/  EXIT ;  /* 0x000000000000794d */ /* 0x000fea0003800000 */
        .weak           $__internal_1_$__cuda_sm3x_div_rn_noftz_f32_slowpath
        .type           $__internal_1_$__cuda_sm3x_div_rn_noftz_f32_slowpath,@function
        .size           $__internal_1_$__cuda_sm3x_div_rn_noftz_f32_slowpath,(.L_x_33 - $__internal_1_$__cuda_sm3x_div_rn_noftz_f32_slowpath)
$__internal_1_$__cuda_sm3x_div_rn_noftz_f32_slowpath:
        /* <DEDUP_REMOVED lines=28> */
.L_x_21:
[----:B------:R-:W-:Y:S05]  /*0410*/  BSYNC.RELIABLE B2 ;  /* 0x0000000000027941 */ /* 0x000fea0003800100 */
.L_x_20:
[----:B------:R-:W-:Y:S01]  /*0420*/  UMOV UR4, 0x40400000 ;  /* 0x4040000000047882 */ /* 0x000fe20000000000 */
[----:B------:R-:W-:Y:S01]  /*0430*/  IADD3 R3, PT, PT, R3, -0x7f, RZ ;  /* 0xffffff8103037810 */ /* 0x000fe20007ffe0ff */
[----:B------:R-:W-:Y:S01]  /*0440*/  UIADD3 UR4, UPT, UPT, UR4, -0x800000, URZ ;  /* 0xff80000004047890 */ /* 0x000fe2000fffe0ff */
[----:B------:R-:W-:Y:S02]  /*0450*/  BSSY.RECONVERGENT B2, `(.L_x_26) ;  /* 0x0000033000027945 */ /* 0x000fe40003800200 */
[----:B------:R-:W-:Y:S01]  /*0460*/  IADD3 R6, PT, PT, R6, -0x1, R3 ;  /* 0xffffffff06067810 */ /* 0x000fe20007ffe003 */
[----:B------:R-:W-:Y:S02]  /*0470*/  IMAD R0, R3, -0x800000, R5 ;  /* 0xff80000003007824 */ /* 0x000fe400078e0205 */
        /* <DEDUP_REMOVED lines=40> */
[----:B------:R-:W-:-:S04]  /*0700*/  LOP3.LUT R3, R3, R0, RZ, 0xc0, !PT ;  /* 0x0000000003037212 */ /* 0x000fc800078ec0ff */
[----:B------:R-:W-:-:S04]  /*0710*/  IADD3 R6, PT, PT, R6, R3, RZ ;  /* 0x0000000306067210 */ /* 0x000fc80007ffe0ff */
[----:B------:R-:W-:Y:S01]  /*0720*/  LOP3.LUT R5, R6, R5, RZ, 0xfc, !PT ;  /* 0x0000000506057212 */ /* 0x000fe200078efcff */
[----:B------:R-:W-:Y:S06]  /*0730*/  BRA `(.L_x_29) ;  /* 0x0000000000107947 */ /* 0x000fec0003800000 */
.L_x_28:
[----:B------:R-:W-:-:S04]  /*0740*/  LOP3.LUT R5, R5, 0x80000000, RZ, 0xc0, !PT ;  /* 0x8000000005057812 */ /* 0x000fc800078ec0ff */
[----:B------:R-:W-:Y:S01]  /*0750*/  LOP3.LUT R5, R5, 0x7f800000, RZ, 0xfc, !PT ;  /* 0x7f80000005057812 */ /* 0x000fe200078efcff */
[----:B------:R-:W-:Y:S06]  /*0760*/  BRA `(.L_x_29) ;  /* 0x0000000000047947 */ /* 0x000fec0003800000 */
.L_x_27:
[----:B------:R-:W-:-:S07]  /*0770*/  IMAD R5, R6, 0x800000, R5 ;  /* 0x0080000006057824 */ /* 0x000fce00078e0205 */
.L_x_29:
[----:B------:R-:W-:Y:S05]  /*0780*/  BSYNC.RECONVERGENT B2 ;  /* 0x0000000000027941 */ /* 0x000fea0003800200 */
.L_x_26:
[----:B------:R-:W-:Y:S05]  /*0790*/  BRA `(.L_x_30) ;  /* 0x0000000000207947 */ /* 0x000fea0003800000 */
.L_x_25:
[----:B------:R-:W-:-:S04]  /*07a0*/  LOP3.LUT R5, R6, 0x80000000, R5, 0x48, !PT ;  /* 0x8000000006057812 */ /* 0x000fc800078e4805 */
[----:B------:R-:W-:Y:S01]  /*07b0*/  LOP3.LUT R5, R5, 0x7f800000, RZ, 0xfc, !PT ;  /* 0x7f80000005057812 */ /* 0x000fe200078efcff */
[----:B------:R-:W-:Y:S06]  /*07c0*/  BRA `(.L_x_30) ;  /* 0x0000000000147947 */ /* 0x000fec0003800000 */
.L_x_24:
[----:B------:R-:W-:Y:S01]  /*07d0*/  LOP3.LUT R5, R6, 0x80000000, R5, 0x48, !PT ;  /* 0x8000000006057812 */ /* 0x000fe200078e4805 */
[----:B------:R-:W-:Y:S06]  /*07e0*/  BRA `(.L_x_30) ;  /* 0x00000000000c7947 */ /* 0x000fec0003800000 */
.L_x_23:
[----:B------:R-:W0:Y:S01]  /*07f0*/  MUFU.RSQ R5, -QNAN ;  /* 0xffc0000000057908 */ /* 0x000e220000001400 */
[----:B------:R-:W-:Y:S05]  /*0800*/  BRA `(.L_x_30) ;  /* 0x0000000000047947 */ /* 0x000fea0003800000 */
.L_x_22:
[----:B------:R-:W-:-:S07]  /*0810*/  FADD.FTZ R5, R0, 3 ;  /* 0x4040000000057421 */ /* 0x000fce0000010000 */
.L_x_30:
[----:B------:R-:W-:Y:S05]  /*0820*/  BSYNC.RECONVERGENT B0 ;  /* 0x0000000000007941 */ /* 0x000fea0003800200 */
.L_x_19:
[----:B0-----:R-:W-:Y:S02]  /*0830*/  IMAD.MOV.U32 R9, RZ, RZ, R5 ;  /* 0x000000ffff097224 */ /* 0x001fe400078e0005 */
[----:B------:R-:W-:-:S04]  /*0840*/  IMAD.MOV.U32 R5, RZ, RZ, 0x0 ;  /* 0x00000000ff057424 */ /* 0x000fc800078e00ff */
[----:B------:R-:W-:Y:S05]  /*0850*/  RET.REL.NODEC R4 `(_Z13stencilGlobalPKfPfi) ;  /* 0xfffffff404e87950 */ /* 0x000fea0003c3ffff */
.L_x_31:
        /* <DEDUP_REMOVED lines=10> */
.L_x_33:


//--------------------- .nv.shared._Z13stencilSharedPKfPfi --------------------------
	.section	.nv.shared._Z13stencilSharedPKfPfi,"aw",@nobits
	.sectionflags	@""
	.align	16
	.zero		1024


//--------------------- .nv.shared.reserved.0     --------------------------
	.section	.nv.shared.reserved.0,"aw",@nobits
	.weak		__nv_reservedSMEM_offset_0_alias
	.size		__nv_reservedSMEM_offset_0_alias, 0, 64
	.other		__nv_reservedSMEM_offset_0_alias,@"STO_CUDA_RESERVED_SHARED STV_DEFAULT"
__nv_reservedSMEM_offset_0_alias:
	.zero		0
	.zero		64


//--------------------- .nv.shared._Z13stencilGlobalPKfPfi --------------------------
	.section	.nv.shared._Z13stencilGlobalPKfPfi,"aw",@nobits
	.sectionflags	@""
	.align	16
	.zero		1024


//--------------------- .nv.constant0._Z13stencilSharedPKfPfi --------------------------
	.section	.nv.constant0._Z13stencilSharedPKfPfi,"a",@progbits
	.sectionflags	@""
	.align	4
.nv.constant0._Z13stencilSharedPKfPfi:
	.zero		916


//--------------------- .nv.constant0._Z13stencilGlobalPKfPfi --------------------------
	.section	.nv.constant0._Z13stencilGlobalPKfPfi,"a",@progbits
	.sectionflags	@""
	.align	4
.nv.constant0._Z13stencilGlobalPKfPfi:
	.zero		916


//--------------------- SYMBOLS --------------------------

	.type		.nv.reservedSmem.offset0,@object
	.size		.nv.reservedSmem.offset0,0x4
	.type		.nv.reservedSmem.cap,@object
	.size		.nv.reservedSmem.cap,0x4
